//
// Generated by NVIDIA NVVM Compiler
//
// Compiler Build ID: CL-36424714
// Cuda compilation tools, release 13.0, V13.0.88
// Based on NVVM 20.0.0
//

.version 9.0
.target sm_100
.address_size 64

	// .globl	lambda_20698

.visible .entry lambda_20698(
	.param .align 8 .b8 lambda_20698_param_0[40],
	.param .align 8 .b8 lambda_20698_param_1[16],
	.param .align 8 .b8 lambda_20698_param_2[24]
)
.maxntid 128
{
	.reg .pred 	%p<15>;
	.reg .b32 	%r<71>;
	.reg .b64 	%rd<29>;
	.reg .b64 	%fd<113>;

	ld.param.u64 	%rd8, [lambda_20698_param_0+24];
	ld.param.u64 	%rd2, [lambda_20698_param_1+8];
	ld.param.u64 	%rd3, [lambda_20698_param_2+8];
	ld.param.u32 	%r2, [lambda_20698_param_2+16];
	ld.param.v2.u32 	{%r41, %r42}, [lambda_20698_param_0+32];
	mov.u32 	%r43, %ctaid.x;
	mov.u32 	%r44, %ntid.x;
	mov.u32 	%r3, %tid.x;
	mul.lo.s32 	%r4, %r43, %r44;
	add.s32 	%r5, %r4, %r3;
	setp.ge.s32 	%p1, %r5, %r41;
	@%p1 bra 	$L__BB0_18;
	mov.u32 	%r45, %tid.y;
	mov.u32 	%r46, %ntid.y;
	mov.u32 	%r47, %ctaid.y;
	mad.lo.s32 	%r6, %r47, %r46, %r45;
	setp.ge.s32 	%p2, %r6, %r42;
	@%p2 bra 	$L__BB0_18;
	mul.lo.s32 	%r7, %r41, %r6;
	cvta.to.global.u64 	%rd4, %rd8;
	shr.u32 	%r48, %r2, 31;
	add.s32 	%r49, %r2, %r48;
	shr.s32 	%r8, %r49, 1;
	add.s32 	%r9, %r7, %r5;
	setp.le.s32 	%p3, %r8, %r5;
	cvta.to.global.u64 	%rd9, %rd2;
	mul.wide.u32 	%rd10, %r9, 8;
	add.s64 	%rd5, %rd9, %rd10;
	sub.s32 	%r50, %r41, %r8;
	setp.lt.s32 	%p4, %r5, %r50;
	and.pred  	%p5, %p3, %p4;
	@%p5 bra 	$L__BB0_4;
	add.s64 	%rd12, %rd4, %rd10;
	ld.global.f64 	%fd14, [%rd12];
	st.global.f64 	[%rd5], %fd14;
	bra.uni 	$L__BB0_18;
$L__BB0_4:
	cvta.to.global.u64 	%rd6, %rd3;
	setp.lt.s32 	%p6, %r2, -1;
	mov.f64 	%fd111, 0d0000000000000000;
	@%p6 bra 	$L__BB0_17;
	neg.s32 	%r70, %r8;
	abs.s32 	%r51, %r8;
	add.s32 	%r52, %r8, %r51;
	add.s32 	%r11, %r52, 1;
	and.b32  	%r12, %r11, 15;
	setp.lt.u32 	%p7, %r52, 15;
	mov.f64 	%fd111, 0d0000000000000000;
	@%p7 bra 	$L__BB0_8;
	and.b32  	%r54, %r11, -16;
	neg.s32 	%r69, %r54;
	sub.s32 	%r67, %r9, %r8;
	mov.f64 	%fd111, 0d0000000000000000;
	mov.b32 	%r68, 0;
$L__BB0_7:
	.pragma "nounroll";
	mul.wide.s32 	%rd13, %r67, 8;
	add.s64 	%rd14, %rd4, %rd13;
	mul.wide.s32 	%rd15, %r68, 8;
	add.s64 	%rd16, %rd6, %rd15;
	ld.global.f64 	%fd19, [%rd16];
	ld.global.f64 	%fd20, [%rd14];
	fma.rn.f64 	%fd21, %fd19, %fd20, %fd111;
	ld.global.f64 	%fd22, [%rd16+8];
	ld.global.f64 	%fd23, [%rd14+8];
	fma.rn.f64 	%fd24, %fd22, %fd23, %fd21;
	ld.global.f64 	%fd25, [%rd16+16];
	ld.global.f64 	%fd26, [%rd14+16];
	fma.rn.f64 	%fd27, %fd25, %fd26, %fd24;
	ld.global.f64 	%fd28, [%rd16+24];
	ld.global.f64 	%fd29, [%rd14+24];
	fma.rn.f64 	%fd30, %fd28, %fd29, %fd27;
	ld.global.f64 	%fd31, [%rd16+32];
	ld.global.f64 	%fd32, [%rd14+32];
	fma.rn.f64 	%fd33, %fd31, %fd32, %fd30;
	ld.global.f64 	%fd34, [%rd16+40];
	ld.global.f64 	%fd35, [%rd14+40];
	fma.rn.f64 	%fd36, %fd34, %fd35, %fd33;
	ld.global.f64 	%fd37, [%rd16+48];
	ld.global.f64 	%fd38, [%rd14+48];
	fma.rn.f64 	%fd39, %fd37, %fd38, %fd36;
	ld.global.f64 	%fd40, [%rd16+56];
	ld.global.f64 	%fd41, [%rd14+56];
	fma.rn.f64 	%fd42, %fd40, %fd41, %fd39;
	ld.global.f64 	%fd43, [%rd16+64];
	ld.global.f64 	%fd44, [%rd14+64];
	fma.rn.f64 	%fd45, %fd43, %fd44, %fd42;
	ld.global.f64 	%fd46, [%rd16+72];
	ld.global.f64 	%fd47, [%rd14+72];
	fma.rn.f64 	%fd48, %fd46, %fd47, %fd45;
	ld.global.f64 	%fd49, [%rd16+80];
	ld.global.f64 	%fd50, [%rd14+80];
	fma.rn.f64 	%fd51, %fd49, %fd50, %fd48;
	ld.global.f64 	%fd52, [%rd16+88];
	ld.global.f64 	%fd53, [%rd14+88];
	fma.rn.f64 	%fd54, %fd52, %fd53, %fd51;
	ld.global.f64 	%fd55, [%rd16+96];
	ld.global.f64 	%fd56, [%rd14+96];
	fma.rn.f64 	%fd57, %fd55, %fd56, %fd54;
	ld.global.f64 	%fd58, [%rd16+104];
	ld.global.f64 	%fd59, [%rd14+104];
	fma.rn.f64 	%fd60, %fd58, %fd59, %fd57;
	ld.global.f64 	%fd61, [%rd16+112];
	ld.global.f64 	%fd62, [%rd14+112];
	fma.rn.f64 	%fd63, %fd61, %fd62, %fd60;
	add.s32 	%r70, %r70, 16;
	ld.global.f64 	%fd64, [%rd16+120];
	ld.global.f64 	%fd65, [%rd14+120];
	fma.rn.f64 	%fd111, %fd64, %fd65, %fd63;
	add.s32 	%r69, %r69, 16;
	add.s32 	%r68, %r68, 16;
	add.s32 	%r67, %r67, 16;
	setp.eq.s32 	%p8, %r69, 0;
	@%p8 bra 	$L__BB0_8;
	bra.uni 	$L__BB0_7;
$L__BB0_8:
	setp.eq.s32 	%p9, %r12, 0;
	@%p9 bra 	$L__BB0_17;
	and.b32  	%r16, %r11, 7;
	setp.lt.u32 	%p10, %r12, 8;
	@%p10 bra 	$L__BB0_11;
	add.s32 	%r55, %r70, %r8;
	add.s32 	%r56, %r9, %r70;
	mul.wide.s32 	%rd17, %r56, 8;
	add.s64 	%rd18, %rd4, %rd17;
	mul.wide.s32 	%rd19, %r55, 8;
	add.s64 	%rd20, %rd6, %rd19;
	ld.global.f64 	%fd67, [%rd20];
	ld.global.f64 	%fd68, [%rd18];
	fma.rn.f64 	%fd69, %fd67, %fd68, %fd111;
	ld.global.f64 	%fd70, [%rd20+8];
	ld.global.f64 	%fd71, [%rd18+8];
	fma.rn.f64 	%fd72, %fd70, %fd71, %fd69;
	ld.global.f64 	%fd73, [%rd20+16];
	ld.global.f64 	%fd74, [%rd18+16];
	fma.rn.f64 	%fd75, %fd73, %fd74, %fd72;
	ld.global.f64 	%fd76, [%rd20+24];
	ld.global.f64 	%fd77, [%rd18+24];
	fma.rn.f64 	%fd78, %fd76, %fd77, %fd75;
	ld.global.f64 	%fd79, [%rd20+32];
	ld.global.f64 	%fd80, [%rd18+32];
	fma.rn.f64 	%fd81, %fd79, %fd80, %fd78;
	ld.global.f64 	%fd82, [%rd20+40];
	ld.global.f64 	%fd83, [%rd18+40];
	fma.rn.f64 	%fd84, %fd82, %fd83, %fd81;
	ld.global.f64 	%fd85, [%rd20+48];
	ld.global.f64 	%fd86, [%rd18+48];
	fma.rn.f64 	%fd87, %fd85, %fd86, %fd84;
	ld.global.f64 	%fd88, [%rd20+56];
	ld.global.f64 	%fd89, [%rd18+56];
	fma.rn.f64 	%fd111, %fd88, %fd89, %fd87;
	add.s32 	%r70, %r70, 8;
$L__BB0_11:
	setp.eq.s32 	%p11, %r16, 0;
	@%p11 bra 	$L__BB0_17;
	and.b32  	%r19, %r11, 3;
	setp.lt.u32 	%p12, %r16, 4;
	@%p12 bra 	$L__BB0_14;
	add.s32 	%r57, %r70, %r8;
	add.s32 	%r58, %r9, %r70;
	mul.wide.s32 	%rd21, %r58, 8;
	add.s64 	%rd22, %rd4, %rd21;
	mul.wide.s32 	%rd23, %r57, 8;
	add.s64 	%rd24, %rd6, %rd23;
	ld.global.f64 	%fd91, [%rd24];
	ld.global.f64 	%fd92, [%rd22];
	fma.rn.f64 	%fd93, %fd91, %fd92, %fd111;
	ld.global.f64 	%fd94, [%rd24+8];
	ld.global.f64 	%fd95, [%rd22+8];
	fma.rn.f64 	%fd96, %fd94, %fd95, %fd93;
	ld.global.f64 	%fd97, [%rd24+16];
	ld.global.f64 	%fd98, [%rd22+16];
	fma.rn.f64 	%fd99, %fd97, %fd98, %fd96;
	ld.global.f64 	%fd100, [%rd24+24];
	ld.global.f64 	%fd101, [%rd22+24];
	fma.rn.f64 	%fd111, %fd100, %fd101, %fd99;
	add.s32 	%r70, %r70, 4;
$L__BB0_14:
	setp.eq.s32 	%p13, %r19, 0;
	@%p13 bra 	$L__BB0_17;
	add.s32 	%r59, %r3, %r70;
	add.s32 	%r60, %r59, %r4;
	add.s32 	%r66, %r60, %r7;
	add.s32 	%r65, %r70, %r8;
	neg.s32 	%r64, %r19;
$L__BB0_16:
	.pragma "nounroll";
	mul.wide.s32 	%rd25, %r66, 8;
	add.s64 	%rd26, %rd4, %rd25;
	mul.wide.s32 	%rd27, %r65, 8;
	add.s64 	%rd28, %rd6, %rd27;
	ld.global.f64 	%fd102, [%rd28];
	ld.global.f64 	%fd103, [%rd26];
	fma.rn.f64 	%fd111, %fd102, %fd103, %fd111;
	add.s32 	%r66, %r66, 1;
	add.s32 	%r65, %r65, 1;
	add.s32 	%r64, %r64, 1;
	setp.ne.s32 	%p14, %r64, 0;
	@%p14 bra 	$L__BB0_16;
$L__BB0_17:
	st.global.f64 	[%rd5], %fd111;
$L__BB0_18:
	ret;

}
	// .globl	lambda_20830
.visible .entry lambda_20830(
	.param .align 8 .b8 lambda_20830_param_0[40],
	.param .align 8 .b8 lambda_20830_param_1[16],
	.param .u64 .ptr .align 1 lambda_20830_param_2,
	.param .align 8 .b8 lambda_20830_param_3[16],
	.param .align 8 .b8 lambda_20830_param_4[24]
)
.maxntid 128
{
	.reg .pred 	%p<14>;
	.reg .b32 	%r<59>;
	.reg .b64 	%rd<41>;
	.reg .b64 	%fd<69>;

	ld.param.u64 	%rd2, [lambda_20830_param_3+8];
	ld.param.u64 	%rd3, [lambda_20830_param_4+8];
	ld.param.u32 	%r3, [lambda_20830_param_4+16];
	ld.param.v2.u32 	{%r1, %r2}, [lambda_20830_param_0+32];
	ld.param.u64 	%rd6, [lambda_20830_param_1+8];
	cvta.to.global.u64 	%rd1, %rd6;
	mov.u32 	%r28, %ctaid.x;
	mov.u32 	%r29, %ntid.x;
	mov.u32 	%r30, %tid.x;
	mad.lo.s32 	%r4, %r28, %r29, %r30;
	setp.ge.s32 	%p1, %r4, %r1;
	@%p1 bra 	$L__BB1_17;
	mov.u32 	%r31, %tid.y;
	mov.u32 	%r32, %ntid.y;
	mov.u32 	%r33, %ctaid.y;
	mad.lo.s32 	%r5, %r33, %r32, %r31;
	setp.ge.s32 	%p2, %r5, %r2;
	@%p2 bra 	$L__BB1_17;
	shr.u32 	%r34, %r3, 31;
	add.s32 	%r35, %r3, %r34;
	shr.s32 	%r6, %r35, 1;
	setp.ge.s32 	%p3, %r5, %r6;
	mad.lo.s32 	%r7, %r1, %r5, %r4;
	cvta.to.global.u64 	%rd7, %rd2;
	mul.wide.u32 	%rd8, %r7, 8;
	add.s64 	%rd4, %rd7, %rd8;
	sub.s32 	%r36, %r2, %r6;
	setp.lt.s32 	%p4, %r5, %r36;
	and.pred  	%p5, %p3, %p4;
	@%p5 bra 	$L__BB1_4;
	add.s64 	%rd10, %rd1, %rd8;
	ld.global.f64 	%fd13, [%rd10];
	st.global.f64 	[%rd4], %fd13;
	bra.uni 	$L__BB1_17;
$L__BB1_4:
	cvta.to.global.u64 	%rd5, %rd3;
	setp.lt.s32 	%p6, %r3, -1;
	mov.f64 	%fd67, 0d0000000000000000;
	@%p6 bra 	$L__BB1_16;
	neg.s32 	%r58, %r6;
	abs.s32 	%r37, %r6;
	add.s32 	%r9, %r6, %r37;
	add.s32 	%r10, %r9, 1;
	and.b32  	%r11, %r10, 7;
	setp.lt.u32 	%p7, %r9, 7;
	mov.f64 	%fd67, 0d0000000000000000;
	@%p7 bra 	$L__BB1_8;
	and.b32  	%r39, %r10, -8;
	neg.s32 	%r57, %r39;
	sub.s32 	%r40, %r5, %r6;
	mad.lo.s32 	%r56, %r1, %r40, %r4;
	shl.b32 	%r14, %r1, 3;
	mov.f64 	%fd67, 0d0000000000000000;
	mov.b32 	%r55, 0;
	mul.wide.s32 	%rd15, %r1, 8;
$L__BB1_7:
	.pragma "nounroll";
	mul.wide.s32 	%rd11, %r55, 8;
	add.s64 	%rd12, %rd5, %rd11;
	ld.global.f64 	%fd18, [%rd12];
	mul.wide.s32 	%rd13, %r56, 8;
	add.s64 	%rd14, %rd1, %rd13;
	ld.global.f64 	%fd19, [%rd14];
	fma.rn.f64 	%fd20, %fd18, %fd19, %fd67;
	ld.global.f64 	%fd21, [%rd12+8];
	add.s64 	%rd16, %rd14, %rd15;
	ld.global.f64 	%fd22, [%rd16];
	fma.rn.f64 	%fd23, %fd21, %fd22, %fd20;
	ld.global.f64 	%fd24, [%rd12+16];
	add.s64 	%rd17, %rd16, %rd15;
	ld.global.f64 	%fd25, [%rd17];
	fma.rn.f64 	%fd26, %fd24, %fd25, %fd23;
	ld.global.f64 	%fd27, [%rd12+24];
	add.s64 	%rd18, %rd17, %rd15;
	ld.global.f64 	%fd28, [%rd18];
	fma.rn.f64 	%fd29, %fd27, %fd28, %fd26;
	ld.global.f64 	%fd30, [%rd12+32];
	add.s64 	%rd19, %rd18, %rd15;
	ld.global.f64 	%fd31, [%rd19];
	fma.rn.f64 	%fd32, %fd30, %fd31, %fd29;
	ld.global.f64 	%fd33, [%rd12+40];
	add.s64 	%rd20, %rd19, %rd15;
	ld.global.f64 	%fd34, [%rd20];
	fma.rn.f64 	%fd35, %fd33, %fd34, %fd32;
	ld.global.f64 	%fd36, [%rd12+48];
	add.s64 	%rd21, %rd20, %rd15;
	ld.global.f64 	%fd37, [%rd21];
	fma.rn.f64 	%fd38, %fd36, %fd37, %fd35;
	add.s32 	%r58, %r58, 8;
	ld.global.f64 	%fd39, [%rd12+56];
	add.s64 	%rd22, %rd21, %rd15;
	ld.global.f64 	%fd40, [%rd22];
	fma.rn.f64 	%fd67, %fd39, %fd40, %fd38;
	add.s32 	%r57, %r57, 8;
	add.s32 	%r56, %r56, %r14;
	add.s32 	%r55, %r55, 8;
	setp.eq.s32 	%p8, %r57, 0;
	@%p8 bra 	$L__BB1_8;
	bra.uni 	$L__BB1_7;
$L__BB1_8:
	setp.eq.s32 	%p9, %r11, 0;
	@%p9 bra 	$L__BB1_16;
	setp.lt.u32 	%p10, %r11, 4;
	@%p10 bra 	$L__BB1_11;
	add.s32 	%r41, %r58, %r6;
	mul.wide.s32 	%rd23, %r41, 8;
	add.s64 	%rd24, %rd5, %rd23;
	add.s32 	%r42, %r58, %r5;
	ld.global.f64 	%fd42, [%rd24];
	mad.lo.s32 	%r43, %r42, %r1, %r4;
	mul.wide.s32 	%rd25, %r43, 8;
	add.s64 	%rd26, %rd1, %rd25;
	ld.global.f64 	%fd43, [%rd26];
	fma.rn.f64 	%fd44, %fd42, %fd43, %fd67;
	ld.global.f64 	%fd45, [%rd24+8];
	mul.wide.s32 	%rd27, %r1, 8;
	add.s64 	%rd28, %rd26, %rd27;
	ld.global.f64 	%fd46, [%rd28];
	fma.rn.f64 	%fd47, %fd45, %fd46, %fd44;
	ld.global.f64 	%fd48, [%rd24+16];
	add.s64 	%rd29, %rd28, %rd27;
	ld.global.f64 	%fd49, [%rd29];
	fma.rn.f64 	%fd50, %fd48, %fd49, %fd47;
	ld.global.f64 	%fd51, [%rd24+24];
	add.s64 	%rd30, %rd29, %rd27;
	ld.global.f64 	%fd52, [%rd30];
	fma.rn.f64 	%fd67, %fd51, %fd52, %fd50;
	add.s32 	%r58, %r58, 4;
$L__BB1_11:
	and.b32  	%r44, %r10, 3;
	setp.eq.s32 	%p11, %r44, 0;
	@%p11 bra 	$L__BB1_16;
	setp.eq.s32 	%p12, %r44, 1;
	@%p12 bra 	$L__BB1_14;
	add.s32 	%r45, %r58, %r6;
	mul.wide.s32 	%rd31, %r45, 8;
	add.s64 	%rd32, %rd5, %rd31;
	add.s32 	%r46, %r58, %r5;
	ld.global.f64 	%fd54, [%rd32];
	mad.lo.s32 	%r47, %r46, %r1, %r4;
	mul.wide.s32 	%rd33, %r47, 8;
	add.s64 	%rd34, %rd1, %rd33;
	ld.global.f64 	%fd55, [%rd34];
	fma.rn.f64 	%fd56, %fd54, %fd55, %fd67;
	ld.global.f64 	%fd57, [%rd32+8];
	mul.wide.s32 	%rd35, %r1, 8;
	add.s64 	%rd36, %rd34, %rd35;
	ld.global.f64 	%fd58, [%rd36];
	fma.rn.f64 	%fd67, %fd57, %fd58, %fd56;
	add.s32 	%r58, %r58, 2;
$L__BB1_14:
	and.b32  	%r48, %r9, 1;
	setp.eq.b32 	%p13, %r48, 1;
	@%p13 bra 	$L__BB1_16;
	add.s32 	%r49, %r58, %r6;
	mul.wide.s32 	%rd37, %r49, 8;
	add.s64 	%rd38, %rd5, %rd37;
	add.s32 	%r50, %r58, %r5;
	ld.global.f64 	%fd59, [%rd38];
	mad.lo.s32 	%r51, %r50, %r1, %r4;
	mul.wide.s32 	%rd39, %r51, 8;
	add.s64 	%rd40, %rd1, %rd39;
	ld.global.f64 	%fd60, [%rd40];
	fma.rn.f64 	%fd67, %fd59, %fd60, %fd67;
$L__BB1_16:
	st.global.f64 	[%rd4], %fd67;
$L__BB1_17:
	ret;

}


// ===== COMPILED SASS (sm_100) =====

	.target	sm_100

	.elftype	@"ET_EXEC"


//--------------------- .note.nv.tkinfo           --------------------------
	.section	.note.nv.tkinfo,"",@"SHT_NOTE"
	.sectionflags	@"SHF_NOTE_NV_TKINFO"
	.tkinfo
        /*0018*/ 	.word	0x00000002
        /*0030*/ 	.string	""
        /*0030*/ 	.string	"ptxas"
        /*0030*/ 	.string	"Cuda compilation tools, release 13.0, V13.0.88"
        /*0030*/ 	.string	"Build cuda_13.0.r13.0/compiler.36424714_0"
        /*0030*/ 	.string	"-arch sm_100 -m 64 "



//--------------------- .note.nv.cuinfo           --------------------------
	.section	.note.nv.cuinfo,"",@"SHT_NOTE"
	.sectionflags	@"SHF_NOTE_NV_CUINFO"
        /*0018*/ 	.short	0x0002
        /*001a*/ 	.short	0x0064
        /*001c*/ 	.short	0x0082
	.zero		2


//--------------------- .nv.info                  --------------------------
	.section	.nv.info,"",@"SHT_CUDA_INFO"
	.align	4


	//----- nvinfo : EIATTR_REGCOUNT
	.align		4
        /*0000*/ 	.byte	0x04, 0x2f
        /*0002*/ 	.short	(.L_1 - .L_0)
	.align		4
.L_0:
        /*0004*/ 	.word	index@(lambda_20698)
        /*0008*/ 	.word	0x00000020


	//----- nvinfo : EIATTR_FRAME_SIZE
	.align		4
.L_1:
        /*000c*/ 	.byte	0x04, 0x11
        /*000e*/ 	.short	(.L_3 - .L_2)
	.align		4
.L_2:
        /*0010*/ 	.word	index@(lambda_20698)
        /*0014*/ 	.word	0x00000000


	//----- nvinfo : EIATTR_REGCOUNT
	.align		4
.L_3:
        /*0018*/ 	.byte	0x04, 0x2f
        /*001a*/ 	.short	(.L_5 - .L_4)
	.align		4
.L_4:
        /*001c*/ 	.word	index@(lambda_20830)
        /*0020*/ 	.word	0x00000020


	//----- nvinfo : EIATTR_FRAME_SIZE
	.align		4
.L_5:
        /*0024*/ 	.byte	0x04, 0x11
        /*0026*/ 	.short	(.L_7 - .L_6)
	.align		4
.L_6:
        /*0028*/ 	.word	index@(lambda_20830)
        /*002c*/ 	.word	0x00000000


	//----- nvinfo : EIATTR_MIN_STACK_SIZE
	.align		4
.L_7:
        /*0030*/ 	.byte	0x04, 0x12
        /*0032*/ 	.short	(.L_9 - .L_8)
	.align		4
.L_8:
        /*0034*/ 	.word	index@(lambda_20830)
        /*0038*/ 	.word	0x00000000


	//----- nvinfo : EIATTR_MIN_STACK_SIZE
	.align		4
.L_9:
        /*003c*/ 	.byte	0x04, 0x12
        /*003e*/ 	.short	(.L_11 - .L_10)
	.align		4
.L_10:
        /*0040*/ 	.word	index@(lambda_20698)
        /*0044*/ 	.word	0x00000000
.L_11:


//--------------------- .nv.compat                --------------------------
	.section	.nv.compat,"",@"SHT_CUDA_COMPAT_INFO"
	.align	4
        /*0000*/ 	.byte	0x02, 0x09, 0x00, 0x00, 0x02, 0x02, 0x01, 0x00, 0x02, 0x05, 0x05, 0x00, 0x03, 0x07, 0x01, 0x01
        /*0010*/ 	.byte	0x02, 0x03, 0x00, 0x00, 0x02, 0x06, 0x01, 0x00, 0x04, 0x0b, 0x08, 0x00, 0x01, 0x00, 0x00, 0x00
        /*0020*/ 	.byte	0x00, 0x00, 0x00, 0x00


//--------------------- .nv.info.lambda_20830     --------------------------
	.section	.nv.info.lambda_20830,"",@"SHT_CUDA_INFO"
	.sectionflags	@""
	.align	4


	//----- nvinfo : EIATTR_CUDA_API_VERSION
	.align		4
        /*0000*/ 	.byte	0x04, 0x37
        /*0002*/ 	.short	(.L_13 - .L_12)
.L_12:
        /*0004*/ 	.word	0x00000082


	//----- nvinfo : EIATTR_KPARAM_INFO
	.align		4
.L_13:
        /*0008*/ 	.byte	0x04, 0x17
        /*000a*/ 	.short	(.L_15 - .L_14)
.L_14:
        /*000c*/ 	.word	0x00000000
        /*0010*/ 	.short	0x0004
        /*0012*/ 	.short	0x0050
        /*0014*/ 	.byte	0x00, 0xf0, 0x61, 0x00


	//----- nvinfo : EIATTR_KPARAM_INFO
	.align		4
.L_15:
        /*0018*/ 	.byte	0x04, 0x17
        /*001a*/ 	.short	(.L_17 - .L_16)
.L_16:
        /*001c*/ 	.word	0x00000000
        /*0020*/ 	.short	0x0003
        /*0022*/ 	.short	0x0040
        /*0024*/ 	.byte	0x00, 0xf0, 0x41, 0x00


	//----- nvinfo : EIATTR_KPARAM_INFO
	.align		4
.L_17:
        /*0028*/ 	.byte	0x04, 0x17
        /*002a*/ 	.short	(.L_19 - .L_18)
.L_18:
        /*002c*/ 	.word	0x00000000
        /*0030*/ 	.short	0x0002
        /*0032*/ 	.short	0x0038
        /*0034*/ 	.byte	0x00, 0xf5, 0x21, 0x00


	//----- nvinfo : EIATTR_KPARAM_INFO
	.align		4
.L_19:
        /*0038*/ 	.byte	0x04, 0x17
        /*003a*/ 	.short	(.L_21 - .L_20)
.L_20:
        /*003c*/ 	.word	0x00000000
        /*0040*/ 	.short	0x0001
        /*0042*/ 	.short	0x0028
        /*0044*/ 	.byte	0x00, 0xf0, 0x41, 0x00


	//----- nvinfo : EIATTR_KPARAM_INFO
	.align		4
.L_21:
        /*0048*/ 	.byte	0x04, 0x17
        /*004a*/ 	.short	(.L_23 - .L_22)
.L_22:
        /*004c*/ 	.word	0x00000000
        /*0050*/ 	.short	0x0000
        /*0052*/ 	.short	0x0000
        /*0054*/ 	.byte	0x00, 0xf0, 0xa1, 0x00


	//----- nvinfo : EIATTR_SPARSE_MMA_MASK
	.align		4
.L_23:
        /*0058*/ 	.byte	0x03, 0x50
        /*005a*/ 	.short	0x0000


	//----- nvinfo : EIATTR_MAXREG_COUNT
	.align		4
        /*005c*/ 	.byte	0x03, 0x1b
        /*005e*/ 	.short	0x00ff


	//----- nvinfo : EIATTR_MERCURY_ISA_VERSION
	.align		4
        /*0060*/ 	.byte	0x03, 0x5f
        /*0062*/ 	.short	0x0101


	//----- nvinfo : EIATTR_VRC_CTA_INIT_COUNT
	.align		4
        /*0064*/ 	.byte	0x02, 0x4a
	.zero		1
	.zero		1


	//----- nvinfo : EIATTR_EXIT_INSTR_OFFSETS
	.align		4
        /*0068*/ 	.byte	0x04, 0x1c
        /*006a*/ 	.short	(.L_25 - .L_24)


	//   ....[0]....
.L_24:
        /*006c*/ 	.word	0x00000080


	//   ....[1]....
        /*0070*/ 	.word	0x000000f0


	//   ....[2]....
        /*0074*/ 	.word	0x000001f0


	//   ....[3]....
        /*0078*/ 	.word	0x00000960


	//----- nvinfo : EIATTR_MAX_THREADS
	.align		4
.L_25:
        /*007c*/ 	.byte	0x04, 0x05
        /*007e*/ 	.short	(.L_27 - .L_26)
.L_26:
        /*0080*/ 	.word	0x00000080
        /*0084*/ 	.word	0x00000001
        /*0088*/ 	.word	0x00000001


	//----- nvinfo : EIATTR_CRS_STACK_SIZE
	.align		4
.L_27:
        /*008c*/ 	.byte	0x04, 0x1e
        /*008e*/ 	.short	(.L_29 - .L_28)
.L_28:
        /*0090*/ 	.word	0x00000000


	//----- nvinfo : EIATTR_CBANK_PARAM_SIZE
	.align		4
.L_29:
        /*0094*/ 	.byte	0x03, 0x19
        /*0096*/ 	.short	0x0068


	//----- nvinfo : EIATTR_PARAM_CBANK
	.align		4
        /*0098*/ 	.byte	0x04, 0x0a
        /*009a*/ 	.short	(.L_31 - .L_30)
	.align		4
.L_30:
        /*009c*/ 	.word	index@(.nv.constant0.lambda_20830)
        /*00a0*/ 	.short	0x0380
        /*00a2*/ 	.short	0x0068


	//----- nvinfo : EIATTR_SW_WAR
	.align		4
.L_31:
        /*00a4*/ 	.byte	0x04, 0x36
        /*00a6*/ 	.short	(.L_33 - .L_32)
.L_32:
        /*00a8*/ 	.word	0x00000008
.L_33:


//--------------------- .nv.info.lambda_20698     --------------------------
	.section	.nv.info.lambda_20698,"",@"SHT_CUDA_INFO"
	.sectionflags	@""
	.align	4


	//----- nvinfo : EIATTR_CUDA_API_VERSION
	.align		4
        /*0000*/ 	.byte	0x04, 0x37
        /*0002*/ 	.short	(.L_35 - .L_34)
.L_34:
        /*0004*/ 	.word	0x00000082


	//----- nvinfo : EIATTR_KPARAM_INFO
	.align		4
.L_35:
        /*0008*/ 	.byte	0x04, 0x17
        /*000a*/ 	.short	(.L_37 - .L_36)
.L_36:
        /*000c*/ 	.word	0x00000000
        /*0010*/ 	.short	0x0002
        /*0012*/ 	.short	0x0038
        /*0014*/ 	.byte	0x00, 0xf0, 0x61, 0x00


	//----- nvinfo : EIATTR_KPARAM_INFO
	.align		4
.L_37:
        /*0018*/ 	.byte	0x04, 0x17
        /*001a*/ 	.short	(.L_39 - .L_38)
.L_38:
        /*001c*/ 	.word	0x00000000
        /*0020*/ 	.short	0x0001
        /*0022*/ 	.short	0x0028
        /*0024*/ 	.byte	0x00, 0xf0, 0x41, 0x00


	//----- nvinfo : EIATTR_KPARAM_INFO
	.align		4
.L_39:
        /*0028*/ 	.byte	0x04, 0x17
        /*002a*/ 	.short	(.L_41 - .L_40)
.L_40:
        /*002c*/ 	.word	0x00000000
        /*0030*/ 	.short	0x0000
        /*0032*/ 	.short	0x0000
        /*0034*/ 	.byte	0x00, 0xf0, 0xa1, 0x00


	//----- nvinfo : EIATTR_SPARSE_MMA_MASK
	.align		4
.L_41:
        /*0038*/ 	.byte	0x03, 0x50
        /*003a*/ 	.short	0x0000


	//----- nvinfo : EIATTR_MAXREG_COUNT
	.align		4
        /*003c*/ 	.byte	0x03, 0x1b
        /*003e*/ 	.short	0x00ff


	//----- nvinfo : EIATTR_MERCURY_ISA_VERSION
	.align		4
        /*0040*/ 	.byte	0x03, 0x5f
        /*0042*/ 	.short	0x0101


	//----- nvinfo : EIATTR_VRC_CTA_INIT_COUNT
	.align		4
        /*0044*/ 	.byte	0x02, 0x4a
	.zero		1
	.zero		1


	//----- nvinfo : EIATTR_EXIT_INSTR_OFFSETS
	.align		4
        /*0048*/ 	.byte	0x04, 0x1c
        /*004a*/ 	.short	(.L_43 - .L_42)


	//   ....[0]....
.L_42:
        /*004c*/ 	.word	0x00000080


	//   ....[1]....
        /*0050*/ 	.word	0x000000f0


	//   ....[2]....
        /*0054*/ 	.word	0x000001f0


	//   ....[3]....
        /*0058*/ 	.word	0x00000ba0


	//----- nvinfo : EIATTR_MAX_THREADS
	.align		4
.L_43:
        /*005c*/ 	.byte	0x04, 0x05
        /*005e*/ 	.short	(.L_45 - .L_44)
.L_44:
        /*0060*/ 	.word	0x00000080
        /*0064*/ 	.word	0x00000001
        /*0068*/ 	.word	0x00000001


	//----- nvinfo : EIATTR_CRS_STACK_SIZE
	.align		4
.L_45:
        /*006c*/ 	.byte	0x04, 0x1e
        /*006e*/ 	.short	(.L_47 - .L_46)
.L_46:
        /*0070*/ 	.word	0x00000000


	//----- nvinfo : EIATTR_CBANK_PARAM_SIZE
	.align		4
.L_47:
        /*0074*/ 	.byte	0x03, 0x19
        /*0076*/ 	.short	0x0050


	//----- nvinfo : EIATTR_PARAM_CBANK
	.align		4
        /*0078*/ 	.byte	0x04, 0x0a
        /*007a*/ 	.short	(.L_49 - .L_48)
	.align		4
.L_48:
        /*007c*/ 	.word	index@(.nv.constant0.lambda_20698)
        /*0080*/ 	.short	0x0380
        /*0082*/ 	.short	0x0050


	//----- nvinfo : EIATTR_SW_WAR
	.align		4
.L_49:
        /*0084*/ 	.byte	0x04, 0x36
        /*0086*/ 	.short	(.L_51 - .L_50)
.L_50:
        /*0088*/ 	.word	0x00000008
.L_51:


//--------------------- .nv.callgraph             --------------------------
	.section	.nv.callgraph,"",@"SHT_CUDA_CALLGRAPH"
	.align	4
	.sectionentsize	8
	.align		4
        /*0000*/ 	.word	0x00000000
	.align		4
        /*0004*/ 	.word	0xffffffff
	.align		4
        /*0008*/ 	.word	0x00000000
	.align		4
        /*000c*/ 	.word	0xfffffffe
	.align		4
        /*0010*/ 	.word	0x00000000
	.align		4
        /*0014*/ 	.word	0xfffffffd
	.align		4
        /*0018*/ 	.word	0x00000000
	.align		4
        /*001c*/ 	.word	0xfffffffc


//--------------------- .text.lambda_20830        --------------------------
	.section	.text.lambda_20830,"ax",@progbits
	.align	128
        .global         lambda_20830
        .type           lambda_20830,@function
        .size           lambda_20830,(.L_x_14 - lambda_20830)
        .other          lambda_20830,@"STO_CUDA_ENTRY STV_DEFAULT"
lambda_20830:
.text.lambda_20830:
[----:B------:R-:W-:Y:S01]  /*0000*/  LDC R1, c[0x0][0x37c] ;  /* 0x0000df00ff017b82 */ /* 0x000fe20000000800 */
[----:B------:R-:W0:Y:S07]  /*0010*/  S2R R3, SR_TID.X ;  /* 0x0000000000037919 */ /* 0x000e2e0000002100 */
[----:B------:R-:W0:Y:S01]  /*0020*/  S2UR UR4, SR_CTAID.X ;  /* 0x00000000000479c3 */ /* 0x000e220000002500 */
[----:B------:R-:W1:Y:S07]  /*0030*/  LDCU UR5, c[0x0][0x3a0] ;  /* 0x00007400ff0577ac */ /* 0x000e6e0008000800 */
[----:B------:R-:W0:Y:S02]  /*0040*/  LDC R0, c[0x0][0x360] ;  /* 0x0000d800ff007b82 */ /* 0x000e240000000800 */
[----:B0-----:R-:W-:Y:S01]  /*0050*/  IMAD R0, R0, UR4, R3 ;  /* 0x0000000400007c24 */ /* 0x001fe2000f8e0203 */
[----:B-1----:R-:W-:-:S04]  /*0060*/  MOV R3, UR5 ;  /* 0x0000000500037c02 */ /* 0x002fc80008000f00 */
[----:B------:R-:W-:-:S13]  /*0070*/  ISETP.GE.AND P0, PT, R0, R3, PT ;  /* 0x000000030000720c */ /* 0x000fda0003f06270 */
[----:B------:R-:W-:Y:S05]  /*0080*/  @P0 EXIT ;  /* 0x000000000000094d */ /* 0x000fea0003800000 */
[----:B------:R-:W0:Y:S01]  /*0090*/  S2R R2, SR_TID.Y ;  /* 0x0000000000027919 */ /* 0x000e220000002200 */
[----:B------:R-:W0:Y:S01]  /*00a0*/  LDCU UR4, c[0x0][0x364] ;  /* 0x00006c80ff0477ac */ /* 0x000e220008000800 */
[----:B------:R-:W0:Y:S01]  /*00b0*/  S2R R5, SR_CTAID.Y ;  /* 0x0000000000057919 */ /* 0x000e220000002600 */
[----:B------:R-:W1:Y:S01]  /*00c0*/  LDCU UR5, c[0x0][0x3a4] ;  /* 0x00007480ff0577ac */ /* 0x000e620008000800 */
[----:B0-----:R-:W-:-:S05]  /*00d0*/  IMAD R2, R5, UR4, R2 ;  /* 0x0000000405027c24 */ /* 0x001fca000f8e0202 */
[----:B-1----:R-:W-:-:S13]  /*00e0*/  ISETP.GE.AND P0, PT, R2, UR5, PT ;  /* 0x0000000502007c0c */ /* 0x002fda000bf06270 */
[----:B------:R-:W-:Y:S05]  /*00f0*/  @P0 EXIT ;  /* 0x000000000000094d */ /* 0x000fea0003800000 */
[----:B------:R-:W0:Y:S08]  /*0100*/  LDC R4, c[0x0][0x3e0] ;  /* 0x0000f800ff047b82 */ /* 0x000e300000000800 */
[----:B------:R-:W1:Y:S01]  /*0110*/  LDC.64 R8, c[0x0][0x3c8] ;  /* 0x0000f200ff087b82 */ /* 0x000e620000000a00 */
[----:B0-----:R-:W-:-:S04]  /*0120*/  LEA.HI R5, R4, R4, RZ, 0x1 ;  /* 0x0000000404057211 */ /* 0x001fc800078f08ff */
[----:B------:R-:W-:-:S04]  /*0130*/  SHF.R.S32.HI R5, RZ, 0x1, R5 ;  /* 0x00000001ff057819 */ /* 0x000fc80000011405 */
[----:B------:R-:W-:Y:S01]  /*0140*/  IADD3 R7, PT, PT, -R5, UR5, RZ ;  /* 0x0000000505077c10 */ /* 0x000fe2000fffe1ff */
[----:B------:R-:W0:Y:S01]  /*0150*/  LDCU.64 UR4, c[0x0][0x358] ;  /* 0x00006b00ff0477ac */ /* 0x000e220008000a00 */
[C---:B------:R-:W-:Y:S02]  /*0160*/  ISETP.GE.AND P1, PT, R2.reuse, R5, PT ;  /* 0x000000050200720c */ /* 0x040fe40003f26270 */
[C---:B------:R-:W-:Y:S01]  /*0170*/  ISETP.GE.AND P0, PT, R2.reuse, R7, PT ;  /* 0x000000070200720c */ /* 0x040fe20003f06270 */
[----:B------:R-:W-:-:S04]  /*0180*/  IMAD R7, R2, R3, R0 ;  /* 0x0000000302077224 */ /* 0x000fc800078e0200 */
[----:B-1----:R-:W-:-:S08]  /*0190*/  IMAD.WIDE.U32 R8, R7, 0x8, R8 ;  /* 0x0000000807087825 */ /* 0x002fd000078e0008 */
[----:B------:R-:W-:Y:S05]  /*01a0*/  @!P0 BRA P1, `(.L_x_0) ;  /* 0x0000000000148947 */ /* 0x000fea0000800000 */
[----:B------:R-:W1:Y:S02]  /*01b0*/  LDC.64 R2, c[0x0][0x3b0] ;  /* 0x0000ec00ff027b82 */ /* 0x000e640000000a00 */
[----:B-1----:R-:W-:-:S06]  /*01c0*/  IMAD.WIDE.U32 R2, R7, 0x8, R2 ;  /* 0x0000000807027825 */ /* 0x002fcc00078e0002 */
[----:B0-----:R-:W2:Y:S04]  /*01d0*/  LDG.E.64 R2, desc[UR4][R2.64] ;  /* 0x0000000402027981 */ /* 0x001ea8000c1e1b00 */
[----:B--2---:R-:W-:Y:S01]  /*01e0*/  STG.E.64 desc[UR4][R8.64], R2 ;  /* 0x0000000208007986 */ /* 0x004fe2000c101b04 */
[----:B------:R-:W-:Y:S05]  /*01f0*/  EXIT ;  /* 0x000000000000794d */ /* 0x000fea0003800000 */
.L_x_0:
[----:B------:R-:W-:Y:S02]  /*0200*/  ISETP.GE.AND P0, PT, R4, -0x1, PT ;  /* 0xffffffff0400780c */ /* 0x000fe40003f06270 */
[----:B------:R-:W-:-:S11]  /*0210*/  CS2R R18, SRZ ;  /* 0x0000000000127805 */ /* 0x000fd6000001ff00 */
[----:B------:R-:W-:Y:S05]  /*0220*/  @!P0 BRA `(.L_x_1) ;  /* 0x0000000400c88947 */ /* 0x000fea0003800000 */
[----:B------:R-:W-:Y:S01]  /*0230*/  IABS R6, R5 ;  /* 0x0000000500067213 */ /* 0x000fe20000000000 */
[----:B------:R-:W-:Y:S01]  /*0240*/  IMAD.MOV R4, RZ, RZ, -R5 ;  /* 0x000000ffff047224 */ /* 0x000fe200078e0a05 */
[----:B------:R-:W-:-:S03]  /*0250*/  CS2R R18, SRZ ;  /* 0x0000000000127805 */ /* 0x000fc6000001ff00 */
[----:B------:R-:W-:-:S05]  /*0260*/  IMAD.IADD R6, R5, 0x1, R6 ;  /* 0x0000000105067824 */ /* 0x000fca00078e0206 */
[C---:B------:R-:W-:Y:S02]  /*0270*/  ISETP.GE.U32.AND P1, PT, R6.reuse, 0x7, PT ;  /* 0x000000070600780c */ /* 0x040fe40003f26070 */
[----:B------:R-:W-:-:S04]  /*0280*/  IADD3 R7, PT, PT, R6, 0x1, RZ ;  /* 0x0000000106077810 */ /* 0x000fc80007ffe0ff */
[----:B------:R-:W-:-:S04]  /*0290*/  LOP3.LUT R24, R7, 0x7, RZ, 0xc0, !PT ;  /* 0x0000000707187812 */ /* 0x000fc800078ec0ff */
[----:B------:R-:W-:-:S03]  /*02a0*/  ISETP.NE.AND P0, PT, R24, RZ, PT ;  /* 0x000000ff1800720c */ /* 0x000fc60003f05270 */
[----:B------:R-:W-:Y:S10]  /*02b0*/  @!P1 BRA `(.L_x_2) ;  /* 0x0000000000c49947 */ /* 0x000ff40003800000 */
[----:B------:R-:W-:Y:S01]  /*02c0*/  IADD3 R29, PT, PT, R2, -R5, RZ ;  /* 0x80000005021d7210 */ /* 0x000fe20007ffe0ff */
[----:B------:R-:W-:Y:S01]  /*02d0*/  IMAD.MOV.U32 R25, RZ, RZ, RZ ;  /* 0x000000ffff197224 */ /* 0x000fe200078e00ff */
[----:B------:R-:W-:Y:S02]  /*02e0*/  LOP3.LUT R28, R7, 0xfffffff8, RZ, 0xc0, !PT ;  /* 0xfffffff8071c7812 */ /* 0x000fe400078ec0ff */
[----:B------:R-:W-:Y:S01]  /*02f0*/  CS2R R18, SRZ ;  /* 0x0000000000127805 */ /* 0x000fe2000001ff00 */
[----:B------:R-:W1:Y:S01]  /*0300*/  LDCU UR6, c[0x0][0x3a0] ;  /* 0x00007400ff0677ac */ /* 0x000e620008000800 */
[----:B------:R-:W-:Y:S01]  /*0310*/  IMAD R29, R29, R3, R0 ;  /* 0x000000031d1d7224 */ /* 0x000fe200078e0200 */
[----:B------:R-:W-:-:S07]  /*0320*/  IADD3 R28, PT, PT, -R28, RZ, RZ ;  /* 0x000000ff1c1c7210 */ /* 0x000fce0007ffe1ff */
.L_x_3:
[----:B------:R-:W2:Y:S01]  /*0330*/  LDC.64 R10, c[0x0][0x3d8] ;  /* 0x0000f600ff0a7b82 */ /* 0x000ea20000000a00 */
[----:B-1----:R-:W-:-:S07]  /*0340*/  MOV R3, UR6 ;  /* 0x0000000600037c02 */ /* 0x002fce0008000f00 */
[----:B------:R-:W1:Y:S01]  /*0350*/  LDC.64 R12, c[0x0][0x3b0] ;  /* 0x0000ec00ff0c7b82 */ /* 0x000e620000000a00 */
[----:B--2---:R-:W-:-:S05]  /*0360*/  IMAD.WIDE R10, R25, 0x8, R10 ;  /* 0x00000008190a7825 */ /* 0x004fca00078e020a */
[----:B0-----:R-:W2:Y:S01]  /*0370*/  LDG.E.64 R16, desc[UR4][R10.64] ;  /* 0x000000040a107981 */ /* 0x001ea2000c1e1b00 */
[----:B-1----:R-:W-:-:S05]  /*0380*/  IMAD.WIDE R12, R29, 0x8, R12 ;  /* 0x000000081d0c7825 */ /* 0x002fca00078e020c */
[----:B------:R-:W2:Y:S01]  /*0390*/  LDG.E.64 R14, desc[UR4][R12.64] ;  /* 0x000000040c0e7981 */ /* 0x000ea2000c1e1b00 */
[----:B------:R-:W-:-:S05]  /*03a0*/  IMAD.WIDE R22, R3, 0x8, R12 ;  /* 0x0000000803167825 */ /* 0x000fca00078e020c */
[----:B------:R0:W3:Y:S04]  /*03b0*/  LDG.E.64 R20, desc[UR4][R22.64] ;  /* 0x0000000416147981 */ /* 0x0000e8000c1e1b00 */
[----:B------:R-:W3:Y:S01]  /*03c0*/  LDG.E.64 R12, desc[UR4][R10.64+0x8] ;  /* 0x000008040a0c7981 */ /* 0x000ee2000c1e1b00 */
[----:B0-----:R-:W-:-:S04]  /*03d0*/  IMAD.WIDE R22, R3, 0x8, R22 ;  /* 0x0000000803167825 */ /* 0x001fc800078e0216 */
[C---:B------:R-:W-:Y:S01]  /*03e0*/  IMAD.WIDE R26, R3.reuse, 0x8, R22 ;  /* 0x00000008031a7825 */ /* 0x040fe200078e0216 */
[----:B--2---:R-:W-:Y:S01]  /*03f0*/  DFMA R14, R16, R14, R18 ;  /* 0x0000000e100e722b */ /* 0x004fe20000000012 */
[----:B------:R-:W2:Y:S04]  /*0400*/  LDG.E.64 R18, desc[UR4][R10.64+0x10] ;  /* 0x000010040a127981 */ /* 0x000ea8000c1e1b00 */
[----:B------:R-:W2:Y:S03]  /*0410*/  LDG.E.64 R16, desc[UR4][R22.64] ;  /* 0x0000000416107981 */ /* 0x000ea6000c1e1b00 */
[----:B---3--:R-:W-:Y:S02]  /*0420*/  DFMA R20, R12, R20, R14 ;  /* 0x000000140c14722b */ /* 0x008fe4000000000e */
[----:B------:R-:W3:Y:S04]  /*0430*/  LDG.E.64 R14, desc[UR4][R10.64+0x18] ;  /* 0x000018040a0e7981 */ /* 0x000ee8000c1e1b00 */
[----:B------:R0:W3:Y:S02]  /*0440*/  LDG.E.64 R12, desc[UR4][R26.64] ;  /* 0x000000041a0c7981 */ /* 0x0000e4000c1e1b00 */
[----:B0-----:R-:W-:Y:S01]  /*0450*/  IMAD.WIDE R26, R3, 0x8, R26 ;  /* 0x00000008031a7825 */ /* 0x001fe200078e021a */
[----:B--2---:R-:W-:-:S03]  /*0460*/  DFMA R16, R18, R16, R20 ;  /* 0x000000101210722b */ /* 0x004fc60000000014 */
[----:B------:R-:W-:Y:S01]  /*0470*/  IMAD.WIDE R18, R3, 0x8, R26 ;  /* 0x0000000803127825 */ /* 0x000fe200078e021a */
[----:B------:R-:W2:Y:S04]  /*0480*/  LDG.E.64 R20, desc[UR4][R10.64+0x28] ;  /* 0x000028040a147981 */ /* 0x000ea8000c1e1b00 */
[----:B------:R-:W2:Y:S01]  /*0490*/  LDG.E.64 R22, desc[UR4][R18.64] ;  /* 0x0000000412167981 */ /* 0x000ea2000c1e1b00 */
[----:B---3--:R-:W-:-:S03]  /*04a0*/  DFMA R12, R14, R12, R16 ;  /* 0x0000000c0e0c722b */ /* 0x008fc60000000010 */
[----:B------:R-:W3:Y:S04]  /*04b0*/  LDG.E.64 R14, desc[UR4][R10.64+0x20] ;  /* 0x000020040a0e7981 */ /* 0x000ee8000c1e1b00 */
[----:B------:R-:W3:Y:S02]  /*04c0*/  LDG.E.64 R16, desc[UR4][R26.64] ;  /* 0x000000041a107981 */ /* 0x000ee4000c1e1b00 */
[----:B---3--:R-:W-:Y:S01]  /*04d0*/  DFMA R12, R14, R16, R12 ;  /* 0x000000100e0c722b */ /* 0x008fe2000000000c */
[----:B------:R-:W-:Y:S01]  /*04e0*/  IMAD.WIDE R14, R3, 0x8, R18 ;  /* 0x00000008030e7825 */ /* 0x000fe200078e0212 */
[----:B------:R-:W3:Y:S04]  /*04f0*/  LDG.E.64 R16, desc[UR4][R10.64+0x30] ;  /* 0x000030040a107981 */ /* 0x000ee8000c1e1b00 */
[----:B------:R-:W4:Y:S02]  /*0500*/  LDG.E.64 R18, desc[UR4][R10.64+0x38] ;  /* 0x000038040a127981 */ /* 0x000f24000c1e1b00 */
[----:B--2---:R-:W-:-:S02]  /*0510*/  DFMA R20, R20, R22, R12 ;  /* 0x000000161414722b */ /* 0x004fc4000000000c */
[----:B------:R-:W3:Y:S01]  /*0520*/  LDG.E.64 R12, desc[UR4][R14.64] ;  /* 0x000000040e0c7981 */ /* 0x000ee2000c1e1b00 */
[----:B------:R-:W-:-:S06]  /*0530*/  IMAD.WIDE R22, R3, 0x8, R14 ;  /* 0x0000000803167825 */ /* 0x000fcc00078e020e */
[----:B------:R-:W4:Y:S01]  /*0540*/  LDG.E.64 R22, desc[UR4][R22.64] ;  /* 0x0000000416167981 */ /* 0x000f22000c1e1b00 */
[----:B------:R-:W-:-:S05]  /*0550*/  VIADD R28, R28, 0x8 ;  /* 0x000000081c1c7836 */ /* 0x000fca0000000000 */
[----:B------:R-:W-:Y:S01]  /*0560*/  ISETP.NE.AND P1, PT, R28, RZ, PT ;  /* 0x000000ff1c00720c */ /* 0x000fe20003f25270 */
[----:B------:R-:W-:Y:S01]  /*0570*/  IMAD R29, R3, 0x8, R29 ;  /* 0x00000008031d7824 */ /* 0x000fe200078e021d */
[----:B------:R-:W-:Y:S02]  /*0580*/  IADD3 R4, PT, PT, R4, 0x8, RZ ;  /* 0x0000000804047810 */ /* 0x000fe40007ffe0ff */
[----:B------:R-:W-:Y:S01]  /*0590*/  IADD3 R25, PT, PT, R25, 0x8, RZ ;  /* 0x0000000819197810 */ /* 0x000fe20007ffe0ff */
[----:B---3--:R-:W-:-:S08]  /*05a0*/  DFMA R12, R16, R12, R20 ;  /* 0x0000000c100c722b */ /* 0x008fd00000000014 */
[----:B----4-:R-:W-:Y:S01]  /*05b0*/  DFMA R18, R18, R22, R12 ;  /* 0x000000161212722b */ /* 0x010fe2000000000c */
[----:B------:R-:W-:Y:S10]  /*05c0*/  @P1 BRA `(.L_x_3) ;  /* 0xfffffffc00581947 */ /* 0x000ff4000383ffff */
.L_x_2:
[----:B------:R-:W-:Y:S05]  /*05d0*/  @!P0 BRA `(.L_x_1) ;  /* 0x0000000000dc8947 */ /* 0x000fea0003800000 */
[----:B------:R-:W-:Y:S02]  /*05e0*/  ISETP.GE.U32.AND P0, PT, R24, 0x4, PT ;  /* 0x000000041800780c */ /* 0x000fe40003f06070 */
[----:B------:R-:W-:-:S11]  /*05f0*/  LOP3.LUT P1, R7, R7, 0x3, RZ, 0xc0, !PT ;  /* 0x0000000307077812 */ /* 0x000fd6000782c0ff */
[----:B------:R-:W-:Y:S05]  /*0600*/  @!P0 BRA `(.L_x_4) ;  /* 0x00000000005c8947 */ /* 0x000fea0003800000 */
[----:B------:R-:W1:Y:S01]  /*0610*/  LDC.64 R10, c[0x0][0x3d8] ;  /* 0x0000f600ff0a7b82 */ /* 0x000e620000000a00 */
[-C--:B------:R-:W-:Y:S02]  /*0620*/  IADD3 R14, PT, PT, R2, R4.reuse, RZ ;  /* 0x00000004020e7210 */ /* 0x080fe40007ffe0ff */
[----:B------:R-:W-:-:S03]  /*0630*/  IADD3 R15, PT, PT, R5, R4, RZ ;  /* 0x00000004050f7210 */ /* 0x000fc60007ffe0ff */
[----:B------:R-:W-:Y:S02]  /*0640*/  IMAD R17, R14, R3, R0 ;  /* 0x000000030e117224 */ /* 0x000fe400078e0200 */
[----:B------:R-:W2:Y:S01]  /*0650*/  LDC.64 R12, c[0x0][0x3b0] ;  /* 0x0000ec00ff0c7b82 */ /* 0x000ea20000000a00 */
[----:B-1----:R-:W-:-:S05]  /*0660*/  IMAD.WIDE R10, R15, 0x8, R10 ;  /* 0x000000080f0a7825 */ /* 0x002fca00078e020a */
[----:B0-----:R-:W3:Y:S01]  /*0670*/  LDG.E.64 R22, desc[UR4][R10.64] ;  /* 0x000000040a167981 */ /* 0x001ee2000c1e1b00 */
[----:B--2---:R-:W-:-:S03]  /*0680*/  IMAD.WIDE R12, R17, 0x8, R12 ;  /* 0x00000008110c7825 */ /* 0x004fc600078e020c */
[----:B------:R-:W2:Y:S04]  /*0690*/  LDG.E.64 R26, desc[UR4][R10.64+0x18] ;  /* 0x000018040a1a7981 */ /* 0x000ea8000c1e1b00 */
[----:B------:R-:W3:Y:S01]  /*06a0*/  LDG.E.64 R20, desc[UR4][R12.64] ;  /* 0x000000040c147981 */ /* 0x000ee2000c1e1b00 */
[----:B------:R-:W-:-:S05]  /*06b0*/  IMAD.WIDE R28, R3, 0x8, R12 ;  /* 0x00000008031c7825 */ /* 0x000fca00078e020c */
[----:B------:R-:W4:Y:S01]  /*06c0*/  LDG.E.64 R14, desc[UR4][R28.64] ;  /* 0x000000041c0e7981 */ /* 0x000f22000c1e1b00 */
[----:B------:R-:W-:-:S03]  /*06d0*/  IMAD.WIDE R16, R3, 0x8, R28 ;  /* 0x0000000803107825 */ /* 0x000fc600078e021c */
[----:B------:R-:W4:Y:S01]  /*06e0*/  LDG.E.64 R12, desc[UR4][R10.64+0x8] ;  /* 0x000008040a0c7981 */ /* 0x000f22000c1e1b00 */
[----:B------:R-:W-:-:S06]  /*06f0*/  IMAD.WIDE R24, R3, 0x8, R16 ;  /* 0x0000000803187825 */ /* 0x000fcc00078e0210 */
[----:B------:R-:W2:Y:S01]  /*0700*/  LDG.E.64 R24, desc[UR4][R24.64] ;  /* 0x0000000418187981 */ /* 0x000ea2000c1e1b00 */
[----:B---3--:R-:W-:-:S03]  /*0710*/  DFMA R18, R22, R20, R18 ;  /* 0x000000141612722b */ /* 0x008fc60000000012 */
[----:B------:R-:W3:Y:S04]  /*0720*/  LDG.E.64 R20, desc[UR4][R10.64+0x10] ;  /* 0x000010040a147981 */ /* 0x000ee8000c1e1b00 */
[----:B------:R-:W3:Y:S01]  /*0730*/  LDG.E.64 R22, desc[UR4][R16.64] ;  /* 0x0000000410167981 */ /* 0x000ee2000c1e1b00 */
[----:B----4-:R-:W-:Y:S01]  /*0740*/  DFMA R12, R12, R14, R18 ;  /* 0x0000000e0c0c722b */ /* 0x010fe20000000012 */
[----:B------:R-:W-:-:S07]  /*0750*/  VIADD R4, R4, 0x4 ;  /* 0x0000000404047836 */ /* 0x000fce0000000000 */
[----:B---3--:R-:W-:-:S08]  /*0760*/  DFMA R12, R20, R22, R12 ;  /* 0x00000016140c722b */ /* 0x008fd0000000000c */
[----:B--2---:R-:W-:-:S11]  /*0770*/  DFMA R18, R26, R24, R12 ;  /* 0x000000181a12722b */ /* 0x004fd6000000000c */
.L_x_4:
[----:B------:R-:W-:Y:S05]  /*0780*/  @!P1 BRA `(.L_x_1) ;  /* 0x0000000000709947 */ /* 0x000fea0003800000 */
[----:B------:R-:W-:Y:S02]  /*0790*/  ISETP.NE.AND P0, PT, R7, 0x1, PT ;  /* 0x000000010700780c */ /* 0x000fe40003f05270 */
[----:B------:R-:W-:-:S04]  /*07a0*/  LOP3.LUT R6, R6, 0x1, RZ, 0xc0, !PT ;  /* 0x0000000106067812 */ /* 0x000fc800078ec0ff */
[----:B------:R-:W-:-:S07]  /*07b0*/  ISETP.NE.U32.AND P1, PT, R6, 0x1, PT ;  /* 0x000000010600780c */ /* 0x000fce0003f25070 */
[----:B------:R-:W1:Y:S01]  /*07c0*/  @P0 LDC.64 R16, c[0x0][0x3d8] ;  /* 0x0000f600ff100b82 */ /* 0x000e620000000a00 */
[-C--:B------:R-:W-:Y:S02]  /*07d0*/  @P0 IADD3 R12, PT, PT, R2, R4.reuse, RZ ;  /* 0x00000004020c0210 */ /* 0x080fe40007ffe0ff */
[----:B------:R-:W-:Y:S01]  /*07e0*/  @P0 IADD3 R13, PT, PT, R5, R4, RZ ;  /* 0x00000004050d0210 */ /* 0x000fe20007ffe0ff */
[----:B------:R-:W-:Y:S02]  /*07f0*/  @P0 VIADD R4, R4, 0x2 ;  /* 0x0000000204040836 */ /* 0x000fe40000000000 */
[----:B------:R-:W-:Y:S02]  /*0800*/  @P0 IMAD R23, R12, R3, R0 ;  /* 0x000000030c170224 */ /* 0x000fe400078e0200 */
[----:B------:R-:W2:Y:S08]  /*0810*/  @P0 LDC.64 R10, c[0x0][0x3b0] ;  /* 0x0000ec00ff0a0b82 */ /* 0x000eb00000000a00 */
[----:B------:R-:W3:Y:S08]  /*0820*/  @P1 LDC.64 R14, c[0x0][0x3d8] ;  /* 0x0000f600ff0e1b82 */ /* 0x000ef00000000a00 */
[----:B------:R-:W4:Y:S01]  /*0830*/  @P1 LDC.64 R6, c[0x0][0x3b0] ;  /* 0x0000ec00ff061b82 */ /* 0x000f220000000a00 */
[----:B-1----:R-:W-:Y:S01]  /*0840*/  @P0 IMAD.WIDE R16, R13, 0x8, R16 ;  /* 0x000000080d100825 */ /* 0x002fe200078e0210 */
[----:B------:R-:W-:-:S04]  /*0850*/  @P1 IADD3 R2, PT, PT, R2, R4, RZ ;  /* 0x0000000402021210 */ /* 0x000fc80007ffe0ff */
[----:B0-----:R-:W5:Y:S01]  /*0860*/  @P0 LDG.E.64 R12, desc[UR4][R16.64] ;  /* 0x00000004100c0981 */ /* 0x001f62000c1e1b00 */
[----:B--2---:R-:W-:-:S05]  /*0870*/  @P0 IMAD.WIDE R22, R23, 0x8, R10 ;  /* 0x0000000817160825 */ /* 0x004fca00078e020a */
[----:B------:R-:W5:Y:S01]  /*0880*/  @P0 LDG.E.64 R10, desc[UR4][R22.64] ;  /* 0x00000004160a0981 */ /* 0x000f62000c1e1b00 */
[----:B------:R-:W-:Y:S01]  /*0890*/  @P0 IMAD.WIDE R20, R3, 0x8, R22 ;  /* 0x0000000803140825 */ /* 0x000fe200078e0216 */
[----:B------:R-:W-:-:S03]  /*08a0*/  @P1 IADD3 R5, PT, PT, R5, R4, RZ ;  /* 0x0000000405051210 */ /* 0x000fc60007ffe0ff */
[----:B------:R-:W-:Y:S02]  /*08b0*/  @P1 IMAD R25, R2, R3, R0 ;  /* 0x0000000302191224 */ /* 0x000fe400078e0200 */
[----:B------:R-:W2:Y:S01]  /*08c0*/  @P0 LDG.E.64 R2, desc[UR4][R16.64+0x8] ;  /* 0x0000080410020981 */ /* 0x000ea2000c1e1b00 */
[----:B---3--:R-:W-:-:S03]  /*08d0*/  @P1 IMAD.WIDE R14, R5, 0x8, R14 ;  /* 0x00000008050e1825 */ /* 0x008fc600078e020e */
[----:B------:R-:W2:Y:S01]  /*08e0*/  @P0 LDG.E.64 R20, desc[UR4][R20.64] ;  /* 0x0000000414140981 */ /* 0x000ea2000c1e1b00 */
[----:B----4-:R-:W-:-:S03]  /*08f0*/  @P1 IMAD.WIDE R6, R25, 0x8, R6 ;  /* 0x0000000819061825 */ /* 0x010fc600078e0206 */
[----:B------:R-:W3:Y:S04]  /*0900*/  @P1 LDG.E.64 R14, desc[UR4][R14.64] ;  /* 0x000000040e0e1981 */ /* 0x000ee8000c1e1b00 */
[----:B------:R-:W3:Y:S01]  /*0910*/  @P1 LDG.E.64 R6, desc[UR4][R6.64] ;  /* 0x0000000406061981 */ /* 0x000ee2000c1e1b00 */
[----:B-----5:R-:W-:-:S08]  /*0920*/  @P0 DFMA R10, R12, R10, R18 ;  /* 0x0000000a0c0a022b */ /* 0x020fd00000000012 */
[----:B--2---:R-:W-:-:S08]  /*0930*/  @P0 DFMA R18, R2, R20, R10 ;  /* 0x000000140212022b */ /* 0x004fd0000000000a */
[----:B---3--:R-:W-:-:S11]  /*0940*/  @P1 DFMA R18, R14, R6, R18 ;  /* 0x000000060e12122b */ /* 0x008fd60000000012 */
.L_x_1:
[----:B0-----:R-:W-:Y:S01]  /*0950*/  STG.E.64 desc[UR4][R8.64], R18 ;  /* 0x0000001208007986 */ /* 0x001fe2000c101b04 */
[----:B------:R-:W-:Y:S05]  /*0960*/  EXIT ;  /* 0x000000000000794d */ /* 0x000fea0003800000 */
.L_x_5:
[----:B------:R-:W-:-:S00]  /*0970*/  BRA `(.L_x_5) ;  /* 0xfffffffc00fc7947 */ /* 0x000fc0000383ffff */
[----:B------:R-:W-:-:S00]  /*0980*/  NOP ;  /* 0x0000000000007918 */ /* 0x000fc00000000000 */
[----:B------:R-:W-:-:S00]  /*0990*/  NOP ;  /* 0x0000000000007918 */ /* 0x000fc00000000000 */
[----:B------:R-:W-:-:S00]  /*09a0*/  NOP ;  /* 0x0000000000007918 */ /* 0x000fc00000000000 */
[----:B------:R-:W-:-:S00]  /*09b0*/  NOP ;  /* 0x0000000000007918 */ /* 0x000fc00000000000 */
[----:B------:R-:W-:-:S00]  /*09c0*/  NOP ;  /* 0x0000000000007918 */ /* 0x000fc00000000000 */
[----:B------:R-:W-:-:S00]  /*09d0*/  NOP ;  /* 0x0000000000007918 */ /* 0x000fc00000000000 */
[----:B------:R-:W-:-:S00]  /*09e0*/  NOP ;  /* 0x0000000000007918 */ /* 0x000fc00000000000 */
[----:B------:R-:W-:-:S00]  /*09f0*/  NOP ;  /* 0x0000000000007918 */ /* 0x000fc00000000000 */
.L_x_14:


//--------------------- .text.lambda_20698        --------------------------
	.section	.text.lambda_20698,"ax",@progbits
	.align	128
        .global         lambda_20698
        .type           lambda_20698,@function
        .size           lambda_20698,(.L_x_15 - lambda_20698)
        .other          lambda_20698,@"STO_CUDA_ENTRY STV_DEFAULT"
lambda_20698:
.text.lambda_20698:
[----:B------:R-:W-:Y:S01]  /*0000*/  LDC R1, c[0x0][0x37c] ;  /* 0x0000df00ff017b82 */ /* 0x000fe20000000800 */
[----:B------:R-:W0:Y:S07]  /*0010*/  S2R R0, SR_TID.X ;  /* 0x0000000000007919 */ /* 0x000e2e0000002100 */
[----:B------:R-:W1:Y:S01]  /*0020*/  S2UR UR4, SR_CTAID.X ;  /* 0x00000000000479c3 */ /* 0x000e620000002500 */
[----:B------:R-:W1:Y:S01]  /*0030*/  LDCU UR5, c[0x0][0x360] ;  /* 0x00006c00ff0577ac */ /* 0x000e620008000800 */
[----:B------:R-:W2:Y:S01]  /*0040*/  LDCU UR6, c[0x0][0x3a0] ;  /* 0x00007400ff0677ac */ /* 0x000ea20008000800 */
[----:B-1----:R-:W-:-:S06]  /*0050*/  UIMAD UR4, UR4, UR5, URZ ;  /* 0x00000005040472a4 */ /* 0x002fcc000f8e02ff */
[----:B0-----:R-:W-:-:S05]  /*0060*/  VIADD R4, R0, UR4 ;  /* 0x0000000400047c36 */ /* 0x001fca0008000000 */
[----:B--2---:R-:W-:-:S13]  /*0070*/  ISETP.GE.AND P0, PT, R4, UR6, PT ;  /* 0x0000000604007c0c */ /* 0x004fda000bf06270 */
        /* <DEDUP_REMOVED lines=12> */
[C---:B------:R-:W-:Y:S02]  /*0140*/  IADD3 R5, PT, PT, -R3.reuse, UR6, RZ ;  /* 0x0000000603057c10 */ /* 0x040fe4000fffe1ff */
[----:B------:R-:W-:Y:S02]  /*0150*/  ISETP.LE.AND P1, PT, R3, R4, PT ;  /* 0x000000040300720c */ /* 0x000fe40003f23270 */
[----:B------:R-:W-:Y:S01]  /*0160*/  ISETP.GE.AND P0, PT, R4, R5, PT ;  /* 0x000000050400720c */ /* 0x000fe20003f06270 */
[----:B------:R-:W-:Y:S01]  /*0170*/  IMAD R4, R2, UR6, R4 ;  /* 0x0000000602047c24 */ /* 0x000fe2000f8e0204 */
[----:B------:R-:W0:Y:S03]  /*0180*/  LDCU.64 UR6, c[0x0][0x358] ;  /* 0x00006b00ff0677ac */ /* 0x000e260008000a00 */
[----:B-1----:R-:W-:-:S08]  /*0190*/  IMAD.WIDE.U32 R8, R4, 0x8, R8 ;  /* 0x0000000804087825 */ /* 0x002fd000078e0008 */
[----:B------:R-:W-:Y:S05]  /*01a0*/  @!P0 BRA P1, `(.L_x_6) ;  /* 0x0000000000148947 */ /* 0x000fea0000800000 */
[----:B------:R-:W1:Y:S02]  /*01b0*/  LDC.64 R2, c[0x0][0x398] ;  /* 0x0000e600ff027b82 */ /* 0x000e640000000a00 */
[----:B-1----:R-:W-:-:S06]  /*01c0*/  IMAD.WIDE.U32 R4, R4, 0x8, R2 ;  /* 0x0000000804047825 */ /* 0x002fcc00078e0002 */
[----:B0-----:R-:W2:Y:S04]  /*01d0*/  LDG.E.64 R4, desc[UR6][R4.64] ;  /* 0x0000000604047981 */ /* 0x001ea8000c1e1b00 */
[----:B--2---:R-:W-:Y:S01]  /*01e0*/  STG.E.64 desc[UR6][R8.64], R4 ;  /* 0x0000000408007986 */ /* 0x004fe2000c101b06 */
[----:B------:R-:W-:Y:S05]  /*01f0*/  EXIT ;  /* 0x000000000000794d */ /* 0x000fea0003800000 */
.L_x_6:
[----:B------:R-:W-:Y:S02]  /*0200*/  ISETP.GE.AND P0, PT, R6, -0x1, PT ;  /* 0xffffffff0600780c */ /* 0x000fe40003f06270 */
[----:B------:R-:W-:-:S11]  /*0210*/  CS2R R24, SRZ ;  /* 0x0000000000187805 */ /* 0x000fd6000001ff00 */
[----:B------:R-:W-:Y:S05]  /*0220*/  @!P0 BRA `(.L_x_7) ;  /* 0x0000000800588947 */ /* 0x000fea0003800000 */
[----:B------:R-:W-:Y:S02]  /*0230*/  IABS R6, R3 ;  /* 0x0000000300067213 */ /* 0x000fe40000000000 */
[----:B------:R-:W-:-:S03]  /*0240*/  CS2R R24, SRZ ;  /* 0x0000000000187805 */ /* 0x000fc6000001ff00 */
[----:B------:R-:W-:-:S04]  /*0250*/  IMAD.IADD R5, R3, 0x1, R6 ;  /* 0x0000000103057824 */ /* 0x000fc800078e0206 */
[C---:B------:R-:W-:Y:S01]  /*0260*/  VIADD R6, R5.reuse, 0x1 ;  /* 0x0000000105067836 */ /* 0x040fe20000000000 */
[----:B------:R-:W-:Y:S02]  /*0270*/  ISETP.GE.U32.AND P1, PT, R5, 0xf, PT ;  /* 0x0000000f0500780c */ /* 0x000fe40003f26070 */
[----:B------:R-:W-:Y:S02]  /*0280*/  IADD3 R5, PT, PT, -R3, RZ, RZ ;  /* 0x000000ff03057210 */ /* 0x000fe40007ffe1ff */
[----:B------:R-:W-:-:S04]  /*0290*/  LOP3.LUT R7, R6, 0xf, RZ, 0xc0, !PT ;  /* 0x0000000f06077812 */ /* 0x000fc800078ec0ff */
[----:B------:R-:W-:-:S05]  /*02a0*/  ISETP.NE.AND P0, PT, R7, RZ, PT ;  /* 0x000000ff0700720c */ /* 0x000fca0003f05270 */
[----:B------:R-:W-:Y:S08]  /*02b0*/  @!P1 BRA `(.L_x_8) ;  /* 0x0000000000fc9947 */ /* 0x000ff00003800000 */
[----:B------:R-:W-:Y:S01]  /*02c0*/  LOP3.LUT R28, R6, 0xfffffff0, RZ, 0xc0, !PT ;  /* 0xfffffff0061c7812 */ /* 0x000fe200078ec0ff */
[----:B------:R-:W-:Y:S01]  /*02d0*/  IMAD.IADD R26, R4, 0x1, -R3 ;  /* 0x00000001041a7824 */ /* 0x000fe200078e0a03 */
[----:B------:R-:W-:Y:S01]  /*02e0*/  CS2R R24, SRZ ;  /* 0x0000000000187805 */ /* 0x000fe2000001ff00 */
[----:B------:R-:W-:Y:S02]  /*02f0*/  IMAD.MOV.U32 R27, RZ, RZ, RZ ;  /* 0x000000ffff1b7224 */ /* 0x000fe400078e00ff */
[----:B------:R-:W-:-:S07]  /*0300*/  IMAD.MOV R28, RZ, RZ, -R28 ;  /* 0x000000ffff1c7224 */ /* 0x000fce00078e0a1c */
.L_x_9:
[----:B------:R-:W1:Y:S08]  /*0310*/  LDC.64 R10, c[0x0][0x398] ;  /* 0x0000e600ff0a7b82 */ /* 0x000e700000000a00 */
[----:B------:R-:W2:Y:S01]  /*0320*/  LDC.64 R22, c[0x0][0x3c0] ;  /* 0x0000f000ff167b82 */ /* 0x000ea20000000a00 */
[----:B-1----:R-:W-:-:S05]  /*0330*/  IMAD.WIDE R10, R26, 0x8, R10 ;  /* 0x000000081a0a7825 */ /* 0x002fca00078e020a */
[----:B0-----:R-:W3:Y:S01]  /*0340*/  LDG.E.64 R20, desc[UR6][R10.64] ;  /* 0x000000060a147981 */ /* 0x001ee2000c1e1b00 */
[----:B--2---:R-:W-:-:S03]  /*0350*/  IMAD.WIDE R22, R27, 0x8, R22 ;  /* 0x000000081b167825 */ /* 0x004fc600078e0216 */
[----:B------:R-:W2:Y:S04]  /*0360*/  LDG.E.64 R18, desc[UR6][R10.64+0x8] ;  /* 0x000008060a127981 */ /* 0x000ea8000c1e1b00 */
[----:B------:R-:W3:Y:S04]  /*0370*/  LDG.E.64 R12, desc[UR6][R22.64] ;  /* 0x00000006160c7981 */ /* 0x000ee8000c1e1b00 */
[----:B------:R-:W2:Y:S04]  /*0380*/  LDG.E.64 R14, desc[UR6][R22.64+0x8] ;  /* 0x00000806160e7981 */ /* 0x000ea8000c1e1b00 */
[----:B------:R-:W4:Y:S01]  /*0390*/  LDG.E.64 R16, desc[UR6][R10.64+0x10] ;  /* 0x000010060a107981 */ /* 0x000f22000c1e1b00 */
[----:B---3--:R-:W-:-:S03]  /*03a0*/  DFMA R20, R12, R20, R24 ;  /* 0x000000140c14722b */ /* 0x008fc60000000018 */
[----:B------:R-:W4:Y:S04]  /*03b0*/  LDG.E.64 R12, desc[UR6][R22.64+0x10] ;  /* 0x00001006160c7981 */ /* 0x000f28000c1e1b00 */
[----:B------:R-:W3:Y:S01]  /*03c0*/  LDG.E.64 R24, desc[UR6][R22.64+0x78] ;  /* 0x0000780616187981 */ /* 0x000ee2000c1e1b00 */
[----:B--2---:R-:W-:-:S03]  /*03d0*/  DFMA R18, R14, R18, R20 ;  /* 0x000000120e12722b */ /* 0x004fc60000000014 */
[----:B------:R-:W2:Y:S04]  /*03e0*/  LDG.E.64 R20, desc[UR6][R10.64+0x18] ;  /* 0x000018060a147981 */ /* 0x000ea8000c1e1b00 */
[----:B------:R-:W2:Y:S01]  /*03f0*/  LDG.E.64 R14, desc[UR6][R22.64+0x18] ;  /* 0x00001806160e7981 */ /* 0x000ea2000c1e1b00 */
[----:B----4-:R-:W-:-:S03]  /*0400*/  DFMA R16, R12, R16, R18 ;  /* 0x000000100c10722b */ /* 0x010fc60000000012 */
[----:B------:R-:W4:Y:S04]  /*0410*/  LDG.E.64 R18, desc[UR6][R10.64+0x20] ;  /* 0x000020060a127981 */ /* 0x000f28000c1e1b00 */
[----:B------:R-:W4:Y:S01]  /*0420*/  LDG.E.64 R12, desc[UR6][R22.64+0x20] ;  /* 0x00002006160c7981 */ /* 0x000f22000c1e1b00 */
        /* <DEDUP_REMOVED lines=29> */
[----:B------:R-:W4:Y:S04]  /*0600*/  LDG.E.64 R12, desc[UR6][R22.64+0x70] ;  /* 0x00007006160c7981 */ /* 0x000f28000c1e1b00 */
[----:B------:R-:W3:Y:S01]  /*0610*/  LDG.E.64 R10, desc[UR6][R10.64+0x78] ;  /* 0x000078060a0a7981 */ /* 0x000ee2000c1e1b00 */
[----:B------:R-:W-:Y:S01]  /*0620*/  IADD3 R28, PT, PT, R28, 0x10, RZ ;  /* 0x000000101c1c7810 */ /* 0x000fe20007ffe0ff */
[----:B--2---:R-:W-:-:S03]  /*0630*/  DFMA R16, R16, R18, R20 ;  /* 0x000000121010722b */ /* 0x004fc60000000014 */
[----:B------:R-:W-:Y:S01]  /*0640*/  ISETP.NE.AND P1, PT, R28, RZ, PT ;  /* 0x000000ff1c00720c */ /* 0x000fe20003f25270 */
[----:B------:R-:W-:Y:S02]  /*0650*/  VIADD R5, R5, 0x10 ;  /* 0x0000001005057836 */ /* 0x000fe40000000000 */
[----:B------:R-:W-:Y:S02]  /*0660*/  VIADD R26, R26, 0x10 ;  /* 0x000000101a1a7836 */ /* 0x000fe40000000000 */
[----:B------:R-:W-:Y:S01]  /*0670*/  VIADD R27, R27, 0x10 ;  /* 0x000000101b1b7836 */ /* 0x000fe20000000000 */
[----:B----4-:R-:W-:-:S08]  /*0680*/  DFMA R12, R12, R14, R16 ;  /* 0x0000000e0c0c722b */ /* 0x010fd00000000010 */
[----:B---3--:R-:W-:Y:S01]  /*0690*/  DFMA R24, R24, R10, R12 ;  /* 0x0000000a1818722b */ /* 0x008fe2000000000c */
[----:B------:R-:W-:Y:S10]  /*06a0*/  @P1 BRA `(.L_x_9) ;  /* 0xfffffffc00181947 */ /* 0x000ff4000383ffff */
.L_x_8:
[----:B------:R-:W-:Y:S05]  /*06b0*/  @!P0 BRA `(.L_x_7) ;  /* 0x0000000400348947 */ /* 0x000fea0003800000 */
[----:B------:R-:W-:Y:S02]  /*06c0*/  ISETP.GE.U32.AND P0, PT, R7, 0x8, PT ;  /* 0x000000080700780c */ /* 0x000fe40003f06070 */
[----:B------:R-:W-:-:S04]  /*06d0*/  LOP3.LUT R26, R6, 0x7, RZ, 0xc0, !PT ;  /* 0x00000007061a7812 */ /* 0x000fc800078ec0ff */
[----:B------:R-:W-:-:S07]  /*06e0*/  ISETP.NE.AND P1, PT, R26, RZ, PT ;  /* 0x000000ff1a00720c */ /* 0x000fce0003f25270 */
[----:B------:R-:W-:Y:S06]  /*06f0*/  @!P0 BRA `(.L_x_10) ;  /* 0x00000000007c8947 */ /* 0x000fec0003800000 */
[----:B------:R-:W1:Y:S01]  /*0700*/  LDC.64 R12, c[0x0][0x398] ;  /* 0x0000e600ff0c7b82 */ /* 0x000e620000000a00 */
[----:B------:R-:W-:Y:S01]  /*0710*/  IADD3 R15, PT, PT, R4, R5, RZ ;  /* 0x00000005040f7210 */ /* 0x000fe20007ffe0ff */
[----:B------:R-:W-:-:S06]  /*0720*/  IMAD.IADD R7, R3, 0x1, R5 ;  /* 0x0000000103077824 */ /* 0x000fcc00078e0205 */
[----:B------:R-:W2:Y:S01]  /*0730*/  LDC.64 R10, c[0x0][0x3c0] ;  /* 0x0000f000ff0a7b82 */ /* 0x000ea20000000a00 */
[----:B-1----:R-:W-:-:S05]  /*0740*/  IMAD.WIDE R12, R15, 0x8, R12 ;  /* 0x000000080f0c7825 */ /* 0x002fca00078e020c */
[----:B0-----:R-:W3:Y:S01]  /*0750*/  LDG.E.64 R14, desc[UR6][R12.64] ;  /* 0x000000060c0e7981 */ /* 0x001ee2000c1e1b00 */
[----:B--2---:R-:W-:-:S03]  /*0760*/  IMAD.WIDE R10, R7, 0x8, R10 ;  /* 0x00000008070a7825 */ /* 0x004fc600078e020a */
[----:B------:R-:W2:Y:S04]  /*0770*/  LDG.E.64 R16, desc[UR6][R12.64+0x8] ;  /* 0x000008060c107981 */ /* 0x000ea8000c1e1b00 */
[----:B------:R-:W3:Y:S04]  /*0780*/  LDG.E.64 R20, desc[UR6][R10.64] ;  /* 0x000000060a147981 */ /* 0x000ee8000c1e1b00 */
[----:B------:R-:W2:Y:S04]  /*0790*/  LDG.E.64 R18, desc[UR6][R10.64+0x8] ;  /* 0x000008060a127981 */ /* 0x000ea8000c1e1b00 */
[----:B------:R-:W4:Y:S04]  /*07a0*/  LDG.E.64 R22, desc[UR6][R12.64+0x10] ;  /* 0x000010060c167981 */ /* 0x000f28000c1e1b00 */
[----:B------:R-:W5:Y:S01]  /*07b0*/  LDG.E.64 R28, desc[UR6][R10.64+0x38] ;  /* 0x000038060a1c7981 */ /* 0x000f62000c1e1b00 */
[----:B---3--:R-:W-:-:S03]  /*07c0*/  DFMA R24, R20, R14, R24 ;  /* 0x0000000e1418722b */ /* 0x008fc60000000018 */
[----:B------:R-:W4:Y:S04]  /*07d0*/  LDG.E.64 R14, desc[UR6][R10.64+0x10] ;  /* 0x000010060a0e7981 */ /* 0x000f28000c1e1b00 */
[----:B------:R-:W3:Y:S01]  /*07e0*/  LDG.E.64 R20, desc[UR6][R10.64+0x18] ;  /* 0x000018060a147981 */ /* 0x000ee2000c1e1b00 */
[----:B--2---:R-:W-:-:S03]  /*07f0*/  DFMA R16, R18, R16, R24 ;  /* 0x000000101210722b */ /* 0x004fc60000000018 */
[----:B------:R-:W3:Y:S04]  /*0800*/  LDG.E.64 R18, desc[UR6][R12.64+0x18] ;  /* 0x000018060c127981 */ /* 0x000ee8000c1e1b00 */
[----:B------:R-:W5:Y:S01]  /*0810*/  LDG.E.64 R24, desc[UR6][R12.64+0x38] ;  /* 0x000038060c187981 */ /* 0x000f62000c1e1b00 */
[----:B----4-:R-:W-:-:S03]  /*0820*/  DFMA R22, R14, R22, R16 ;  /* 0x000000160e16722b */ /* 0x010fc60000000010 */
[----:B------:R-:W2:Y:S04]  /*0830*/  LDG.E.64 R14, desc[UR6][R12.64+0x20] ;  /* 0x000020060c0e7981 */ /* 0x000ea8000c1e1b00 */
[----:B------:R-:W2:Y:S01]  /*0840*/  LDG.E.64 R16, desc[UR6][R10.64+0x20] ;  /* 0x000020060a107981 */ /* 0x000ea2000c1e1b00 */
[----:B---3--:R-:W-:-:S03]  /*0850*/  DFMA R18, R20, R18, R22 ;  /* 0x000000121412722b */ /* 0x008fc60000000016 */
[----:B------:R-:W3:Y:S04]  /*0860*/  LDG.E.64 R22, desc[UR6][R12.64+0x28] ;  /* 0x000028060c167981 */ /* 0x000ee8000c1e1b00 */
[----:B------:R-:W3:Y:S01]  /*0870*/  LDG.E.64 R20, desc[UR6][R10.64+0x28] ;  /* 0x000028060a147981 */ /* 0x000ee2000c1e1b00 */
[----:B--2---:R-:W-:-:S03]  /*0880*/  DFMA R14, R16, R14, R18 ;  /* 0x0000000e100e722b */ /* 0x004fc60000000012 */
[----:B------:R-:W2:Y:S04]  /*0890*/  LDG.E.64 R18, desc[UR6][R12.64+0x30] ;  /* 0x000030060c127981 */ /* 0x000ea8000c1e1b00 */
[----:B------:R-:W2:Y:S01]  /*08a0*/  LDG.E.64 R16, desc[UR6][R10.64+0x30] ;  /* 0x000030060a107981 */ /* 0x000ea2000c1e1b00 */
[----:B---3--:R-:W-:Y:S01]  /*08b0*/  DFMA R14, R20, R22, R14 ;  /* 0x00000016140e722b */ /* 0x008fe2000000000e */
[----:B------:R-:W-:-:S07]  /*08c0*/  VIADD R5, R5, 0x8 ;  /* 0x0000000805057836 */ /* 0x000fce0000000000 */
[----:B--2---:R-:W-:-:S08]  /*08d0*/  DFMA R14, R16, R18, R14 ;  /* 0x00000012100e722b */ /* 0x004fd0000000000e */
[----:B-----5:R-:W-:-:S11]  /*08e0*/  DFMA R24, R28, R24, R14 ;  /* 0x000000181c18722b */ /* 0x020fd6000000000e */
.L_x_10:
        /* <DEDUP_REMOVED lines=16> */
[----:B------:R-:W4:Y:S04]  /*09f0*/  LDG.E.64 R10, desc[UR6][R22.64+0x10] ;  /* 0x00001006160a7981 */ /* 0x000f28000c1e1b00 */
[----:B------:R-:W5:Y:S04]  /*0a00*/  LDG.E.64 R26, desc[UR6][R22.64+0x18] ;  /* 0x00001806161a7981 */ /* 0x000f68000c1e1b00 */
[----:B------:R-:W5:Y:S01]  /*0a10*/  LDG.E.64 R6, desc[UR6][R6.64+0x18] ;  /* 0x0000180606067981 */ /* 0x000f62000c1e1b00 */
[----:B------:R-:W-:Y:S01]  /*0a20*/  VIADD R5, R5, 0x4 ;  /* 0x0000000405057836 */ /* 0x000fe20000000000 */
[----:B---3--:R-:W-:-:S08]  /*0a30*/  DFMA R18, R18, R20, R24 ;  /* 0x000000141212722b */ /* 0x008fd00000000018 */
[----:B--2---:R-:W-:-:S08]  /*0a40*/  DFMA R14, R14, R16, R18 ;  /* 0x000000100e0e722b */ /* 0x004fd00000000012 */
[----:B----4-:R-:W-:-:S08]  /*0a50*/  DFMA R10, R10, R12, R14 ;  /* 0x0000000c0a0a722b */ /* 0x010fd0000000000e */
[----:B-----5:R-:W-:-:S11]  /*0a60*/  DFMA R24, R26, R6, R10 ;  /* 0x000000061a18722b */ /* 0x020fd6000000000a */
.L_x_11:
[----:B------:R-:W-:Y:S05]  /*0a70*/  @!P1 BRA `(.L_x_7) ;  /* 0x0000000000449947 */ /* 0x000fea0003800000 */
[----:B------:R-:W1:Y:S01]  /*0a80*/  LDC.64 R10, c[0x0][0x398] ;  /* 0x0000e600ff0a7b82 */ /* 0x000e620000000a00 */
[----:B------:R-:W2:Y:S01]  /*0a90*/  LDCU UR5, c[0x0][0x3a0] ;  /* 0x00007400ff0577ac */ /* 0x000ea20008000800 */
[----:B------:R-:W-:Y:S01]  /*0aa0*/  IADD3 R13, PT, PT, R0, UR4, R5 ;  /* 0x00000004000d7c10 */ /* 0x000fe2000fffe005 */
[----:B------:R-:W-:Y:S01]  /*0ab0*/  IMAD.MOV R28, RZ, RZ, -R28 ;  /* 0x000000ffff1c7224 */ /* 0x000fe200078e0a1c */
[----:B------:R-:W-:-:S04]  /*0ac0*/  IADD3 R15, PT, PT, R3, R5, RZ ;  /* 0x00000005030f7210 */ /* 0x000fc80007ffe0ff */
[----:B------:R-:W3:Y:S01]  /*0ad0*/  LDC.64 R6, c[0x0][0x3c0] ;  /* 0x0000f000ff067b82 */ /* 0x000ee20000000a00 */
[----:B--2---:R-:W-:-:S07]  /*0ae0*/  IMAD R13, R2, UR5, R13 ;  /* 0x00000005020d7c24 */ /* 0x004fce000f8e020d */
.L_x_12:
[----:B-1----:R-:W-:-:S04]  /*0af0*/  IMAD.WIDE R2, R13, 0x8, R10 ;  /* 0x000000080d027825 */ /* 0x002fc800078e020a */
[----:B---3--:R-:W-:Y:S02]  /*0b00*/  IMAD.WIDE R4, R15, 0x8, R6 ;  /* 0x000000080f047825 */ /* 0x008fe400078e0206 */
[----:B0-----:R-:W2:Y:S04]  /*0b10*/  LDG.E.64 R2, desc[UR6][R2.64] ;  /* 0x0000000602027981 */ /* 0x001ea8000c1e1b00 */
[----:B------:R-:W2:Y:S01]  /*0b20*/  LDG.E.64 R4, desc[UR6][R4.64] ;  /* 0x0000000604047981 */ /* 0x000ea2000c1e1b00 */
[----:B------:R-:W-:Y:S01]  /*0b30*/  VIADD R28, R28, 0x1 ;  /* 0x000000011c1c7836 */ /* 0x000fe20000000000 */
[----:B------:R-:W-:Y:S01]  /*0b40*/  IADD3 R13, PT, PT, R13, 0x1, RZ ;  /* 0x000000010d0d7810 */ /* 0x000fe20007ffe0ff */
[----:B------:R-:W-:-:S03]  /*0b50*/  VIADD R15, R15, 0x1 ;  /* 0x000000010f0f7836 */ /* 0x000fc60000000000 */
[----:B------:R-:W-:Y:S01]  /*0b60*/  ISETP.NE.AND P0, PT, R28, RZ, PT ;  /* 0x000000ff1c00720c */ /* 0x000fe20003f05270 */
[----:B--2---:R-:W-:-:S12]  /*0b70*/  DFMA R24, R4, R2, R24 ;  /* 0x000000020418722b */ /* 0x004fd80000000018 */
[----:B------:R-:W-:Y:S05]  /*0b80*/  @P0 BRA `(.L_x_12) ;  /* 0xfffffffc00d80947 */ /* 0x000fea000383ffff */
.L_x_7:
[----:B0-----:R-:W-:Y:S01]  /*0b90*/  STG.E.64 desc[UR6][R8.64], R24 ;  /* 0x0000001808007986 */ /* 0x001fe2000c101b06 */
[----:B------:R-:W-:Y:S05]  /*0ba0*/  EXIT ;  /* 0x000000000000794d */ /* 0x000fea0003800000 */
.L_x_13:
        /* <DEDUP_REMOVED lines=13> */
.L_x_15:


//--------------------- .nv.shared.reserved.0     --------------------------
	.section	.nv.shared.reserved.0,"aw",@nobits
	.weak		__nv_reservedSMEM_offset_0_alias
	.size		__nv_reservedSMEM_offset_0_alias, 0, 64
	.other		__nv_reservedSMEM_offset_0_alias,@"STO_CUDA_RESERVED_SHARED STV_DEFAULT"
__nv_reservedSMEM_offset_0_alias:
	.zero		0
	.zero		64


//--------------------- .nv.constant0.lambda_20830 --------------------------
	.section	.nv.constant0.lambda_20830,"a",@progbits
	.sectionflags	@""
	.align	4
.nv.constant0.lambda_20830:
	.zero		1000


//--------------------- .nv.constant0.lambda_20698 --------------------------
	.section	.nv.constant0.lambda_20698,"a",@progbits
	.sectionflags	@""
	.align	4
.nv.constant0.lambda_20698:
	.zero		976


//--------------------- SYMBOLS --------------------------

	.type		.nv.reservedSmem.offset0,@object
	.size		.nv.reservedSmem.offset0,0x4
